	.headerflags	@"EF_CUDA_TEXMODE_UNIFIED EF_CUDA_64BIT_ADDRESS EF_CUDA_ACCELERATORS EF_CUDA_SM90 EF_CUDA_VIRTUAL_SM(EF_CUDA_SM90)"
	.elftype	@"ET_EXEC"


//--------------------- .nv.info                  --------------------------
	.section	.nv.info,"",@"SHT_CUDA_INFO"
	.align	4


	//----- nvinfo : EIATTR_REGCOUNT
	.align		4
        /*0000*/ 	.byte	0x04, 0x2f
        /*0002*/ 	.short	(.L_1 - .L_0)
	.align		4
.L_0:
        /*0004*/ 	.word	index@(triton_poi_fused_reflection_pad2d_1)
        /*0008*/ 	.word	0x0000000c


	//----- nvinfo : EIATTR_MIN_STACK_SIZE
	.align		4
.L_1:
        /*000c*/ 	.byte	0x04, 0x12
        /*000e*/ 	.short	(.L_3 - .L_2)
	.align		4
.L_2:
        /*0010*/ 	.word	index@(triton_poi_fused_reflection_pad2d_1)
        /*0014*/ 	.word	0x00000000


	//----- nvinfo : EIATTR_FRAME_SIZE
	.align		4
.L_3:
        /*0018*/ 	.byte	0x04, 0x11
        /*001a*/ 	.short	(.L_5 - .L_4)
	.align		4
.L_4:
        /*001c*/ 	.word	index@(triton_poi_fused_reflection_pad2d_1)
        /*0020*/ 	.word	0x00000000


	//----- nvinfo : EIATTR_MIN_STACK_SIZE
	.align		4
.L_5:
        /*0024*/ 	.byte	0x04, 0x12
        /*0026*/ 	.short	(.L_7 - .L_6)
	.align		4
.L_6:
        /*0028*/ 	.word	index@(triton_poi_fused_reflection_pad2d_1)
        /*002c*/ 	.word	0x00000000
.L_7:


//--------------------- .nv.info.triton_poi_fused_reflection_pad2d_1 --------------------------
	.section	.nv.info.triton_poi_fused_reflection_pad2d_1,"",@"SHT_CUDA_INFO"
	.sectionflags	@""
	.align	4


	//----- nvinfo : EIATTR_CUDA_API_VERSION
	.align		4
        /*0000*/ 	.byte	0x04, 0x37
        /*0002*/ 	.short	(.L_9 - .L_8)
.L_8:
        /*0004*/ 	.word	0x0000007c


	//----- nvinfo : EIATTR_KPARAM_INFO
	.align		4
.L_9:
        /*0008*/ 	.byte	0x04, 0x17
        /*000a*/ 	.short	(.L_11 - .L_10)
.L_10:
        /*000c*/ 	.word	0x00000000
        /*0010*/ 	.short	0x0002
        /*0012*/ 	.short	0x0010
        /*0014*/ 	.byte	0x00, 0xf0, 0x11, 0x00


	//----- nvinfo : EIATTR_KPARAM_INFO
	.align		4
.L_11:
        /*0018*/ 	.byte	0x04, 0x17
        /*001a*/ 	.short	(.L_13 - .L_12)
.L_12:
        /*001c*/ 	.word	0x00000000
        /*0020*/ 	.short	0x0001
        /*0022*/ 	.short	0x0008
        /*0024*/ 	.byte	0x00, 0xf4, 0x21, 0x00


	//----- nvinfo : EIATTR_KPARAM_INFO
	.align		4
.L_13:
        /*0028*/ 	.byte	0x04, 0x17
        /*002a*/ 	.short	(.L_15 - .L_14)
.L_14:
        /*002c*/ 	.word	0x00000000
        /*0030*/ 	.short	0x0000
        /*0032*/ 	.short	0x0000
        /*0034*/ 	.byte	0x00, 0xf4, 0x21, 0x00


	//----- nvinfo : EIATTR_SPARSE_MMA_MASK
	.align		4
.L_15:
        /*0038*/ 	.byte	0x03, 0x50
        /*003a*/ 	.short	0x0000


	//----- nvinfo : EIATTR_MAXREG_COUNT
	.align		4
        /*003c*/ 	.byte	0x03, 0x1b
        /*003e*/ 	.short	0x00ff


	//----- nvinfo : EIATTR_EXIT_INSTR_OFFSETS
	.align		4
        /*0040*/ 	.byte	0x04, 0x1c
        /*0042*/ 	.short	(.L_17 - .L_16)


	//   ....[0]....
.L_16:
        /*0044*/ 	.word	0x00000350


	//   ....[1]....
        /*0048*/ 	.word	0x00000370


	//----- nvinfo : EIATTR_REQNTID
	.align		4
.L_17:
        /*004c*/ 	.byte	0x04, 0x10
        /*004e*/ 	.short	(.L_19 - .L_18)
.L_18:
        /*0050*/ 	.word	0x00000080
        /*0054*/ 	.word	0x00000001
        /*0058*/ 	.word	0x00000001


	//----- nvinfo : EIATTR_CBANK_PARAM_SIZE
	.align		4
.L_19:
        /*005c*/ 	.byte	0x03, 0x19
        /*005e*/ 	.short	0x0014


	//----- nvinfo : EIATTR_PARAM_CBANK
	.align		4
        /*0060*/ 	.byte	0x04, 0x0a
        /*0062*/ 	.short	(.L_21 - .L_20)
	.align		4
.L_20:
        /*0064*/ 	.word	index@(.nv.constant0.triton_poi_fused_reflection_pad2d_1)
        /*0068*/ 	.short	0x0210
        /*006a*/ 	.short	0x0014


	//----- nvinfo : EIATTR_SW_WAR
	.align		4
.L_21:
        /*006c*/ 	.byte	0x04, 0x36
        /*006e*/ 	.short	(.L_23 - .L_22)
.L_22:
        /*0070*/ 	.word	0x00000008
.L_23:


//--------------------- .nv.callgraph             --------------------------
	.section	.nv.callgraph,"",@"SHT_CUDA_CALLGRAPH"
	.align	4
	.sectionentsize	8
	.align		4
        /*0000*/ 	.word	0x00000000
	.align		4
        /*0004*/ 	.word	0xffffffff
	.align		4
        /*0008*/ 	.word	0x00000000
	.align		4
        /*000c*/ 	.word	0xfffffffe
	.align		4
        /*0010*/ 	.word	0x00000000
	.align		4
        /*0014*/ 	.word	0xfffffffd
	.align		4
        /*0018*/ 	.word	0x00000000
	.align		4
        /*001c*/ 	.word	0xfffffffc


//--------------------- .text.triton_poi_fused_reflection_pad2d_1 --------------------------
	.section	.text.triton_poi_fused_reflection_pad2d_1,"ax",@progbits
	.align	128
        .global         triton_poi_fused_reflection_pad2d_1
        .type           triton_poi_fused_reflection_pad2d_1,@function
        .size           triton_poi_fused_reflection_pad2d_1,(.L_x_1 - triton_poi_fused_reflection_pad2d_1)
        .other          triton_poi_fused_reflection_pad2d_1,@"STO_CUDA_ENTRY STV_DEFAULT"
triton_poi_fused_reflection_pad2d_1:
.text.triton_poi_fused_reflection_pad2d_1:
[----:B------:R-:W0:Y:S02]  /*0000*/  LDC R1, c[0x0][0x28] ;  /* 0x00000a00ff017b82 */ /* 0x000e240000000800 */
[----:B------:R-:W1:Y:S01]  /*0010*/  S2R R0, SR_TID.X ;  /* 0x0000000000007919 */ /* 0x000e620000002100 */
[----:B------:R-:W-:Y:S01]  /*0020*/  ULDC.64 UR4, c[0x0][0x208] ;  /* 0x0000820000047ab9 */ /* 0x000fe20000000a00 */
[----:B------:R-:W2:Y:S01]  /*0030*/  S2R R3, SR_CTAID.X ;  /* 0x0000000000037919 */ /* 0x000ea20000002500 */
[----:B-1----:R-:W-:-:S05]  /*0040*/  IMAD.SHL.U32 R0, R0, 0x2, RZ ;  /* 0x0000000200007824 */ /* 0x002fca00078e00ff */
[----:B------:R-:W-:-:S05]  /*0050*/  LOP3.LUT R0, R0, 0xfe, RZ, 0xc0, !PT ;  /* 0x000000fe00007812 */ /* 0x000fca00078ec0ff */
[----:B--2---:R-:W-:-:S04]  /*0060*/  IMAD R0, R3, 0x100, R0 ;  /* 0x0000010003007824 */ /* 0x004fc800078e0200 */
[C---:B------:R-:W-:Y:S01]  /*0070*/  IMAD.HI R3, R0.reuse, 0x66666667, RZ ;  /* 0x6666666700037827 */ /* 0x040fe200078e02ff */
[----:B------:R-:W-:-:S03]  /*0080*/  ISETP.GE.AND P0, PT, R0, 0x640, PT ;  /* 0x000006400000780c */ /* 0x000fc60003f06270 */
[----:B------:R-:W-:Y:S01]  /*0090*/  VIADD R2, R0, 0x1 ;  /* 0x0000000100027836 */ /* 0x000fe20000000000 */
[----:B------:R-:W-:-:S04]  /*00a0*/  SHF.R.U32.HI R4, RZ, 0x1f, R3 ;  /* 0x0000001fff047819 */ /* 0x000fc80000011603 */
[----:B------:R-:W-:Y:S01]  /*00b0*/  LEA.HI.SX32 R5, R3, R4, 0x1e ;  /* 0x0000000403057211 */ /* 0x000fe200078ff2ff */
[----:B------:R-:W-:-:S04]  /*00c0*/  IMAD.HI R3, R2, 0x66666667, RZ ;  /* 0x6666666702037827 */ /* 0x000fc800078e02ff */
[----:B------:R-:W-:Y:S01]  /*00d0*/  IMAD.HI R6, R5, 0x66666667, RZ ;  /* 0x6666666705067827 */ /* 0x000fe200078e02ff */
[----:B------:R-:W-:-:S04]  /*00e0*/  SHF.R.U32.HI R4, RZ, 0x1f, R3 ;  /* 0x0000001fff047819 */ /* 0x000fc80000011603 */
[----:B------:R-:W-:Y:S02]  /*00f0*/  SHF.R.U32.HI R7, RZ, 0x1f, R6 ;  /* 0x0000001fff077819 */ /* 0x000fe40000011606 */
[----:B------:R-:W-:Y:S01]  /*0100*/  LEA.HI.SX32 R4, R3, R4, 0x1e ;  /* 0x0000000403047211 */ /* 0x000fe200078ff2ff */
[----:B------:R-:W-:Y:S01]  /*0110*/  IMAD R3, R5, 0xa, RZ ;  /* 0x0000000a05037824 */ /* 0x000fe200078e02ff */
[----:B------:R-:W-:-:S03]  /*0120*/  LEA.HI.SX32 R7, R6, R7, 0x1e ;  /* 0x0000000706077211 */ /* 0x000fc600078ff2ff */
[----:B------:R-:W-:Y:S01]  /*0130*/  IMAD R4, R4, 0xa, RZ ;  /* 0x0000000a04047824 */ /* 0x000fe200078e02ff */
[----:B------:R-:W-:Y:S01]  /*0140*/  LOP3.LUT R9, RZ, R3, RZ, 0x33, !PT ;  /* 0x00000003ff097212 */ /* 0x000fe200078e33ff */
[----:B------:R-:W-:-:S03]  /*0150*/  IMAD R7, R7, 0xa, RZ ;  /* 0x0000000a07077824 */ /* 0x000fc600078e02ff */
[----:B------:R-:W-:Y:S01]  /*0160*/  LOP3.LUT R3, RZ, R4, RZ, 0x33, !PT ;  /* 0x00000004ff037212 */ /* 0x000fe200078e33ff */
[C---:B------:R-:W-:Y:S01]  /*0170*/  IMAD.IADD R9, R0.reuse, 0x1, R9 ;  /* 0x0000000100097824 */ /* 0x040fe200078e0209 */
[----:B------:R-:W-:Y:S02]  /*0180*/  LOP3.LUT R4, RZ, R7, RZ, 0x33, !PT ;  /* 0x00000007ff047212 */ /* 0x000fe400078e33ff */
[----:B------:R-:W-:Y:S02]  /*0190*/  IADD3 R3, R2, R3, RZ ;  /* 0x0000000302037210 */ /* 0x000fe40007ffe0ff */
[----:B------:R-:W-:Y:S01]  /*01a0*/  IABS R7, R9 ;  /* 0x0000000900077213 */ /* 0x000fe20000000000 */
[----:B------:R-:W-:Y:S01]  /*01b0*/  IMAD.IADD R5, R5, 0x1, R4 ;  /* 0x0000000105057824 */ /* 0x000fe200078e0204 */
[----:B------:R-:W-:Y:S01]  /*01c0*/  IABS R6, R3 ;  /* 0x0000000300067213 */ /* 0x000fe20000000000 */
[----:B------:R-:W-:Y:S01]  /*01d0*/  IMAD.HI R4, R0, 0x51eb851f, RZ ;  /* 0x51eb851f00047827 */ /* 0x000fe200078e02ff */
[----:B------:R-:W1:Y:S02]  /*01e0*/  LDC.64 R2, c[0x0][0x210] ;  /* 0x00008400ff027b82 */ /* 0x000e640000000a00 */
[----:B------:R-:W-:Y:S01]  /*01f0*/  IABS R8, R5 ;  /* 0x0000000500087213 */ /* 0x000fe20000000000 */
[----:B------:R-:W-:Y:S01]  /*0200*/  VIADD R7, R7, 0xfffffff9 ;  /* 0xfffffff907077836 */ /* 0x000fe20000000000 */
[----:B------:R-:W-:-:S02]  /*0210*/  SHF.R.U32.HI R5, RZ, 0x1f, R4 ;  /* 0x0000001fff057819 */ /* 0x000fc40000011604 */
[----:B------:R-:W-:Y:S02]  /*0220*/  IADD3 R6, R6, -0x7, RZ ;  /* 0xfffffff906067810 */ /* 0x000fe40007ffe0ff */
[----:B------:R-:W-:Y:S02]  /*0230*/  IABS R7, R7 ;  /* 0x0000000700077213 */ /* 0x000fe40000000000 */
[----:B------:R-:W-:Y:S01]  /*0240*/  LEA.HI R5, R4, R5, RZ, 0x1b ;  /* 0x0000000504057211 */ /* 0x000fe200078fd8ff */
[----:B------:R-:W-:Y:S01]  /*0250*/  VIADD R4, R8, 0xfffffff9 ;  /* 0xfffffff908047836 */ /* 0x000fe20000000000 */
[----:B------:R-:W-:Y:S01]  /*0260*/  IABS R8, R6 ;  /* 0x0000000600087213 */ /* 0x000fe20000000000 */
[----:B------:R-:W-:Y:S01]  /*0270*/  IMAD.MOV.U32 R6, RZ, RZ, R7 ;  /* 0x000000ffff067224 */ /* 0x000fe200078e0007 */
[----:B------:R-:W-:Y:S02]  /*0280*/  LEA R5, R5, 0x3f, 0x6 ;  /* 0x0000003f05057811 */ /* 0x000fe400078e30ff */
[----:B------:R-:W-:-:S02]  /*0290*/  IABS R7, R4 ;  /* 0x0000000400077213 */ /* 0x000fc40000000000 */
[----:B------:R-:W-:Y:S01]  /*02a0*/  IADD3 R4, R5, -R6, RZ ;  /* 0x8000000605047210 */ /* 0x000fe20007ffe0ff */
[----:B------:R-:W-:Y:S01]  /*02b0*/  IMAD.IADD R6, R5, 0x1, -R8 ;  /* 0x0000000105067824 */ /* 0x000fe200078e0a08 */
[----:B------:R-:W-:-:S03]  /*02c0*/  CS2R R8, SRZ ;  /* 0x0000000000087805 */ /* 0x000fc6000001ff00 */
[C---:B------:R-:W-:Y:S02]  /*02d0*/  IMAD R5, R7.reuse, -0x8, R4 ;  /* 0xfffffff807057824 */ /* 0x040fe400078e0204 */
[----:B------:R-:W-:Y:S02]  /*02e0*/  IMAD R7, R7, -0x8, R6 ;  /* 0xfffffff807077824 */ /* 0x000fe400078e0206 */
[----:B-1----:R-:W-:-:S04]  /*02f0*/  IMAD.WIDE R4, R5, 0x4, R2 ;  /* 0x0000000405047825 */ /* 0x002fc800078e0202 */
[----:B------:R-:W-:Y:S01]  /*0300*/  IMAD.WIDE R2, R7, 0x4, R2 ;  /* 0x0000000407027825 */ /* 0x000fe200078e0202 */
[----:B------:R1:W5:Y:S01]  /*0310*/  @!P0 LDG.E.EL R8, desc[UR4][R4.64] ;  /* 0x0000000404088981 */ /* 0x000362000c2e1900 */
[----:B------:R-:W2:Y:S03]  /*0320*/  LDC.64 R6, c[0x0][0x218] ;  /* 0x00008600ff067b82 */ /* 0x000ea60000000a00 */
[----:B------:R1:W5:Y:S01]  /*0330*/  @!P0 LDG.E.EL R9, desc[UR4][R2.64] ;  /* 0x0000000402098981 */ /* 0x000362000c2e1900 */
[----:B--2---:R-:W-:Y:S01]  /*0340*/  IMAD.WIDE R6, R0, 0x4, R6 ;  /* 0x0000000400067825 */ /* 0x004fe200078e0206 */
[----:B-1----:R-:W-:Y:S06]  /*0350*/  @P0 EXIT ;  /* 0x000000000000094d */ /* 0x002fec0003800000 */
[----:B-----5:R-:W-:Y:S01]  /*0360*/  STG.E.64 desc[UR4][R6.64], R8 ;  /* 0x0000000806007986 */ /* 0x020fe2000c101b04 */
[----:B------:R-:W-:Y:S05]  /*0370*/  EXIT ;  /* 0x000000000000794d */ /* 0x000fea0003800000 */
.L_x_0:
[----:B------:R-:W-:-:S00]  /*0380*/  BRA `(.L_x_0) ;  /* 0xfffffffc00fc7947 */ /* 0x000fc0000383ffff */
[----:B------:R-:W-:-:S00]  /*0390*/  NOP ;  /* 0x0000000000007918 */ /* 0x000fc00000000000 */
        /* <DEDUP_REMOVED lines=14> */
.L_x_1:


//--------------------- .nv.constant0.triton_poi_fused_reflection_pad2d_1 --------------------------
	.section	.nv.constant0.triton_poi_fused_reflection_pad2d_1,"a",@progbits
	.sectionflags	@""
	.align	4
.nv.constant0.triton_poi_fused_reflection_pad2d_1:
	.zero		548
